//
// Generated by NVIDIA NVVM Compiler
//
// Compiler Build ID: CL-36424714
// Cuda compilation tools, release 13.0, V13.0.88
// Based on NVVM 20.0.0
//

.version 9.0
.target sm_100
.address_size 64

	// .globl	_Z17addExternalForcesf6float2PKfS1_S1_PfS2_

.visible .entry _Z17addExternalForcesf6float2PKfS1_S1_PfS2_(
	.param .f32 _Z17addExternalForcesf6float2PKfS1_S1_PfS2__param_0,
	.param .align 8 .b8 _Z17addExternalForcesf6float2PKfS1_S1_PfS2__param_1[8],
	.param .u64 .ptr .align 1 _Z17addExternalForcesf6float2PKfS1_S1_PfS2__param_2,
	.param .u64 .ptr .align 1 _Z17addExternalForcesf6float2PKfS1_S1_PfS2__param_3,
	.param .u64 .ptr .align 1 _Z17addExternalForcesf6float2PKfS1_S1_PfS2__param_4,
	.param .u64 .ptr .align 1 _Z17addExternalForcesf6float2PKfS1_S1_PfS2__param_5,
	.param .u64 .ptr .align 1 _Z17addExternalForcesf6float2PKfS1_S1_PfS2__param_6
)
{
	.reg .b32 	%r<10>;
	.reg .b32 	%f<8>;
	.reg .b64 	%rd<14>;

	ld.param.f32 	%f1, [_Z17addExternalForcesf6float2PKfS1_S1_PfS2__param_0];
	ld.param.v2.f32 	{%f2, %f3}, [_Z17addExternalForcesf6float2PKfS1_S1_PfS2__param_1];
	ld.param.u64 	%rd1, [_Z17addExternalForcesf6float2PKfS1_S1_PfS2__param_3];
	ld.param.u64 	%rd2, [_Z17addExternalForcesf6float2PKfS1_S1_PfS2__param_4];
	ld.param.u64 	%rd3, [_Z17addExternalForcesf6float2PKfS1_S1_PfS2__param_5];
	ld.param.u64 	%rd4, [_Z17addExternalForcesf6float2PKfS1_S1_PfS2__param_6];
	cvta.to.global.u64 	%rd5, %rd4;
	cvta.to.global.u64 	%rd6, %rd2;
	cvta.to.global.u64 	%rd7, %rd3;
	cvta.to.global.u64 	%rd8, %rd1;
	mov.u32 	%r1, %ntid.x;
	mov.u32 	%r2, %ctaid.x;
	mov.u32 	%r3, %ctaid.y;
	mov.u32 	%r4, %nctaid.x;
	mov.u32 	%r5, %tid.y;
	mov.u32 	%r6, %tid.x;
	add.s32 	%r7, %r5, %r2;
	mad.lo.s32 	%r8, %r3, %r4, %r7;
	mad.lo.s32 	%r9, %r8, %r1, %r6;
	mul.wide.s32 	%rd9, %r9, 4;
	add.s64 	%rd10, %rd8, %rd9;
	ld.global.f32 	%f4, [%rd10];
	fma.rn.f32 	%f5, %f1, %f2, %f4;
	add.s64 	%rd11, %rd7, %rd9;
	st.global.f32 	[%rd11], %f5;
	add.s64 	%rd12, %rd6, %rd9;
	ld.global.f32 	%f6, [%rd12];
	fma.rn.f32 	%f7, %f1, %f3, %f6;
	add.s64 	%rd13, %rd5, %rd9;
	st.global.f32 	[%rd13], %f7;
	ret;

}


// ===== COMPILED SASS (sm_100) =====

	.target	sm_100

	.elftype	@"ET_EXEC"


//--------------------- .note.nv.tkinfo           --------------------------
	.section	.note.nv.tkinfo,"",@"SHT_NOTE"
	.sectionflags	@"SHF_NOTE_NV_TKINFO"
	.tkinfo
        /*0018*/ 	.word	0x00000002
        /*0030*/ 	.string	""
        /*0030*/ 	.string	"ptxas"
        /*0030*/ 	.string	"Cuda compilation tools, release 13.0, V13.0.88"
        /*0030*/ 	.string	"Build cuda_13.0.r13.0/compiler.36424714_0"
        /*0030*/ 	.string	"-arch sm_100 -m 64 "



//--------------------- .note.nv.cuinfo           --------------------------
	.section	.note.nv.cuinfo,"",@"SHT_NOTE"
	.sectionflags	@"SHF_NOTE_NV_CUINFO"
        /*0018*/ 	.short	0x0002
        /*001a*/ 	.short	0x0064
        /*001c*/ 	.short	0x0082
	.zero		2


//--------------------- .nv.info                  --------------------------
	.section	.nv.info,"",@"SHT_CUDA_INFO"
	.align	4


	//----- nvinfo : EIATTR_REGCOUNT
	.align		4
        /*0000*/ 	.byte	0x04, 0x2f
        /*0002*/ 	.short	(.L_1 - .L_0)
	.align		4
.L_0:
        /*0004*/ 	.word	index@(_Z17addExternalForcesf6float2PKfS1_S1_PfS2_)
        /*0008*/ 	.word	0x00000012


	//----- nvinfo : EIATTR_FRAME_SIZE
	.align		4
.L_1:
        /*000c*/ 	.byte	0x04, 0x11
        /*000e*/ 	.short	(.L_3 - .L_2)
	.align		4
.L_2:
        /*0010*/ 	.word	index@(_Z17addExternalForcesf6float2PKfS1_S1_PfS2_)
        /*0014*/ 	.word	0x00000000


	//----- nvinfo : EIATTR_MIN_STACK_SIZE
	.align		4
.L_3:
        /*0018*/ 	.byte	0x04, 0x12
        /*001a*/ 	.short	(.L_5 - .L_4)
	.align		4
.L_4:
        /*001c*/ 	.word	index@(_Z17addExternalForcesf6float2PKfS1_S1_PfS2_)
        /*0020*/ 	.word	0x00000000
.L_5:


//--------------------- .nv.compat                --------------------------
	.section	.nv.compat,"",@"SHT_CUDA_COMPAT_INFO"
	.align	4
        /*0000*/ 	.byte	0x02, 0x09, 0x00, 0x00, 0x02, 0x02, 0x01, 0x00, 0x02, 0x05, 0x05, 0x00, 0x03, 0x07, 0x01, 0x01
        /*0010*/ 	.byte	0x02, 0x03, 0x00, 0x00, 0x02, 0x06, 0x01, 0x00, 0x04, 0x0b, 0x08, 0x00, 0x09, 0x00, 0x00, 0x00
        /*0020*/ 	.byte	0x00, 0x00, 0x00, 0x00


//--------------------- .nv.info._Z17addExternalForcesf6float2PKfS1_S1_PfS2_ --------------------------
	.section	.nv.info._Z17addExternalForcesf6float2PKfS1_S1_PfS2_,"",@"SHT_CUDA_INFO"
	.sectionflags	@""
	.align	4


	//----- nvinfo : EIATTR_CUDA_API_VERSION
	.align		4
        /*0000*/ 	.byte	0x04, 0x37
        /*0002*/ 	.short	(.L_7 - .L_6)
.L_6:
        /*0004*/ 	.word	0x00000082


	//----- nvinfo : EIATTR_KPARAM_INFO
	.align		4
.L_7:
        /*0008*/ 	.byte	0x04, 0x17
        /*000a*/ 	.short	(.L_9 - .L_8)
.L_8:
        /*000c*/ 	.word	0x00000000
        /*0010*/ 	.short	0x0006
        /*0012*/ 	.short	0x0030
        /*0014*/ 	.byte	0x00, 0xf5, 0x21, 0x00


	//----- nvinfo : EIATTR_KPARAM_INFO
	.align		4
.L_9:
        /*0018*/ 	.byte	0x04, 0x17
        /*001a*/ 	.short	(.L_11 - .L_10)
.L_10:
        /*001c*/ 	.word	0x00000000
        /*0020*/ 	.short	0x0005
        /*0022*/ 	.short	0x0028
        /*0024*/ 	.byte	0x00, 0xf5, 0x21, 0x00


	//----- nvinfo : EIATTR_KPARAM_INFO
	.align		4
.L_11:
        /*0028*/ 	.byte	0x04, 0x17
        /*002a*/ 	.short	(.L_13 - .L_12)
.L_12:
        /*002c*/ 	.word	0x00000000
        /*0030*/ 	.short	0x0004
        /*0032*/ 	.short	0x0020
        /*0034*/ 	.byte	0x00, 0xf5, 0x21, 0x00


	//----- nvinfo : EIATTR_KPARAM_INFO
	.align		4
.L_13:
        /*0038*/ 	.byte	0x04, 0x17
        /*003a*/ 	.short	(.L_15 - .L_14)
.L_14:
        /*003c*/ 	.word	0x00000000
        /*0040*/ 	.short	0x0003
        /*0042*/ 	.short	0x0018
        /*0044*/ 	.byte	0x00, 0xf5, 0x21, 0x00


	//----- nvinfo : EIATTR_KPARAM_INFO
	.align		4
.L_15:
        /*0048*/ 	.byte	0x04, 0x17
        /*004a*/ 	.short	(.L_17 - .L_16)
.L_16:
        /*004c*/ 	.word	0x00000000
        /*0050*/ 	.short	0x0002
        /*0052*/ 	.short	0x0010
        /*0054*/ 	.byte	0x00, 0xf5, 0x21, 0x00


	//----- nvinfo : EIATTR_KPARAM_INFO
	.align		4
.L_17:
        /*0058*/ 	.byte	0x04, 0x17
        /*005a*/ 	.short	(.L_19 - .L_18)
.L_18:
        /*005c*/ 	.word	0x00000000
        /*0060*/ 	.short	0x0001
        /*0062*/ 	.short	0x0008
        /*0064*/ 	.byte	0x00, 0xf0, 0x21, 0x00


	//----- nvinfo : EIATTR_KPARAM_INFO
	.align		4
.L_19:
        /*0068*/ 	.byte	0x04, 0x17
        /*006a*/ 	.short	(.L_21 - .L_20)
.L_20:
        /*006c*/ 	.word	0x00000000
        /*0070*/ 	.short	0x0000
        /*0072*/ 	.short	0x0000
        /*0074*/ 	.byte	0x00, 0xf0, 0x11, 0x00


	//----- nvinfo : EIATTR_SPARSE_MMA_MASK
	.align		4
.L_21:
        /*0078*/ 	.byte	0x03, 0x50
        /*007a*/ 	.short	0x0000


	//----- nvinfo : EIATTR_MAXREG_COUNT
	.align		4
        /*007c*/ 	.byte	0x03, 0x1b
        /*007e*/ 	.short	0x00ff


	//----- nvinfo : EIATTR_MERCURY_ISA_VERSION
	.align		4
        /*0080*/ 	.byte	0x03, 0x5f
        /*0082*/ 	.short	0x0101


	//----- nvinfo : EIATTR_VRC_CTA_INIT_COUNT
	.align		4
        /*0084*/ 	.byte	0x02, 0x4a
	.zero		1
	.zero		1


	//----- nvinfo : EIATTR_EXIT_INSTR_OFFSETS
	.align		4
        /*0088*/ 	.byte	0x04, 0x1c
        /*008a*/ 	.short	(.L_23 - .L_22)


	//   ....[0]....
.L_22:
        /*008c*/ 	.word	0x000001b0


	//----- nvinfo : EIATTR_CBANK_PARAM_SIZE
	.align		4
.L_23:
        /*0090*/ 	.byte	0x03, 0x19
        /*0092*/ 	.short	0x0038


	//----- nvinfo : EIATTR_PARAM_CBANK
	.align		4
        /*0094*/ 	.byte	0x04, 0x0a
        /*0096*/ 	.short	(.L_25 - .L_24)
	.align		4
.L_24:
        /*0098*/ 	.word	index@(.nv.constant0._Z17addExternalForcesf6float2PKfS1_S1_PfS2_)
        /*009c*/ 	.short	0x0380
        /*009e*/ 	.short	0x0038


	//----- nvinfo : EIATTR_SW_WAR
	.align		4
.L_25:
        /*00a0*/ 	.byte	0x04, 0x36
        /*00a2*/ 	.short	(.L_27 - .L_26)
.L_26:
        /*00a4*/ 	.word	0x00000008
.L_27:


//--------------------- .nv.callgraph             --------------------------
	.section	.nv.callgraph,"",@"SHT_CUDA_CALLGRAPH"
	.align	4
	.sectionentsize	8
	.align		4
        /*0000*/ 	.word	0x00000000
	.align		4
        /*0004*/ 	.word	0xffffffff
	.align		4
        /*0008*/ 	.word	0x00000000
	.align		4
        /*000c*/ 	.word	0xfffffffe
	.align		4
        /*0010*/ 	.word	0x00000000
	.align		4
        /*0014*/ 	.word	0xfffffffd
	.align		4
        /*0018*/ 	.word	0x00000000
	.align		4
        /*001c*/ 	.word	0xfffffffc


//--------------------- .text._Z17addExternalForcesf6float2PKfS1_S1_PfS2_ --------------------------
	.section	.text._Z17addExternalForcesf6float2PKfS1_S1_PfS2_,"ax",@progbits
	.align	128
        .global         _Z17addExternalForcesf6float2PKfS1_S1_PfS2_
        .type           _Z17addExternalForcesf6float2PKfS1_S1_PfS2_,@function
        .size           _Z17addExternalForcesf6float2PKfS1_S1_PfS2_,(.L_x_1 - _Z17addExternalForcesf6float2PKfS1_S1_PfS2_)
        .other          _Z17addExternalForcesf6float2PKfS1_S1_PfS2_,@"STO_CUDA_ENTRY STV_DEFAULT"
_Z17addExternalForcesf6float2PKfS1_S1_PfS2_:
.text._Z17addExternalForcesf6float2PKfS1_S1_PfS2_:
[----:B------:R-:W-:Y:S01]  /*0000*/  LDC R1, c[0x0][0x37c] ;  /* 0x0000df00ff017b82 */ /* 0x000fe20000000800 */
[----:B------:R-:W0:Y:S07]  /*0010*/  S2R R0, SR_TID.Y ;  /* 0x0000000000007919 */ /* 0x000e2e0000002200 */
[----:B------:R-:W0:Y:S01]  /*0020*/  S2UR UR7, SR_CTAID.X ;  /* 0x00000000000779c3 */ /* 0x000e220000002500 */
[----:B------:R-:W1:Y:S01]  /*0030*/  LDCU UR6, c[0x0][0x360] ;  /* 0x00006c00ff0677ac */ /* 0x000e620008000800 */
[----:B------:R-:W1:Y:S01]  /*0040*/  S2R R11, SR_TID.X ;  /* 0x00000000000b7919 */ /* 0x000e620000002100 */
[----:B------:R-:W2:Y:S05]  /*0050*/  LDCU.64 UR4, c[0x0][0x358] ;  /* 0x00006b00ff0477ac */ /* 0x000eaa0008000a00 */
[----:B------:R-:W3:Y:S08]  /*0060*/  S2UR UR8, SR_CTAID.Y ;  /* 0x00000000000879c3 */ /* 0x000ef00000002600 */
[----:B------:R-:W3:Y:S08]  /*0070*/  LDC R5, c[0x0][0x370] ;  /* 0x0000dc00ff057b82 */ /* 0x000ef00000000800 */
[----:B------:R-:W4:Y:S01]  /*0080*/  LDC.64 R2, c[0x0][0x398] ;  /* 0x0000e600ff027b82 */ /* 0x000f220000000a00 */
[----:B0-----:R-:W-:-:S07]  /*0090*/  IADD3 R0, PT, PT, R0, UR7, RZ ;  /* 0x0000000700007c10 */ /* 0x001fce000fffe0ff */
[----:B------:R-:W0:Y:S01]  /*00a0*/  LDC.64 R14, c[0x0][0x388] ;  /* 0x0000e200ff0e7b82 */ /* 0x000e220000000a00 */
[----:B---3--:R-:W-:-:S07]  /*00b0*/  IMAD R0, R5, UR8, R0 ;  /* 0x0000000805007c24 */ /* 0x008fce000f8e0200 */
[----:B------:R-:W3:Y:S01]  /*00c0*/  LDC.64 R6, c[0x0][0x3a0] ;  /* 0x0000e800ff067b82 */ /* 0x000ee20000000a00 */
[----:B-1----:R-:W-:Y:S01]  /*00d0*/  IMAD R11, R0, UR6, R11 ;  /* 0x00000006000b7c24 */ /* 0x002fe2000f8e020b */
[----:B------:R-:W0:Y:S03]  /*00e0*/  LDCU UR6, c[0x0][0x380] ;  /* 0x00007000ff0677ac */ /* 0x000e260008000800 */
[----:B----4-:R-:W-:-:S03]  /*00f0*/  IMAD.WIDE R2, R11, 0x4, R2 ;  /* 0x000000040b027825 */ /* 0x010fc600078e0202 */
[----:B------:R-:W1:Y:S03]  /*0100*/  LDC.64 R4, c[0x0][0x3a8] ;  /* 0x0000ea00ff047b82 */ /* 0x000e660000000a00 */
[----:B--2---:R-:W0:Y:S05]  /*0110*/  LDG.E R3, desc[UR4][R2.64] ;  /* 0x0000000402037981 */ /* 0x004e2a000c1e1900 */
[----:B------:R-:W2:Y:S01]  /*0120*/  LDC.64 R8, c[0x0][0x3b0] ;  /* 0x0000ec00ff087b82 */ /* 0x000ea20000000a00 */
[----:B---3--:R-:W-:-:S04]  /*0130*/  IMAD.WIDE R6, R11, 0x4, R6 ;  /* 0x000000040b067825 */ /* 0x008fc800078e0206 */
[----:B-1----:R-:W-:-:S04]  /*0140*/  IMAD.WIDE R4, R11, 0x4, R4 ;  /* 0x000000040b047825 */ /* 0x002fc800078e0204 */
[----:B0-----:R-:W-:-:S05]  /*0150*/  FFMA R13, R14, UR6, R3 ;  /* 0x000000060e0d7c23 */ /* 0x001fca0008000003 */
[----:B------:R-:W-:Y:S04]  /*0160*/  STG.E desc[UR4][R4.64], R13 ;  /* 0x0000000d04007986 */ /* 0x000fe8000c101904 */
[----:B------:R-:W3:Y:S01]  /*0170*/  LDG.E R6, desc[UR4][R6.64] ;  /* 0x0000000406067981 */ /* 0x000ee2000c1e1900 */
[----:B--2---:R-:W-:-:S04]  /*0180*/  IMAD.WIDE R2, R11, 0x4, R8 ;  /* 0x000000040b027825 */ /* 0x004fc800078e0208 */
[----:B---3--:R-:W-:-:S05]  /*0190*/  FFMA R9, R15, UR6, R6 ;  /* 0x000000060f097c23 */ /* 0x008fca0008000006 */
[----:B------:R-:W-:Y:S01]  /*01a0*/  STG.E desc[UR4][R2.64], R9 ;  /* 0x0000000902007986 */ /* 0x000fe2000c101904 */
[----:B------:R-:W-:Y:S05]  /*01b0*/  EXIT ;  /* 0x000000000000794d */ /* 0x000fea0003800000 */
.L_x_0:
[----:B------:R-:W-:-:S00]  /*01c0*/  BRA `(.L_x_0) ;  /* 0xfffffffc00fc7947 */ /* 0x000fc0000383ffff */
[----:B------:R-:W-:-:S00]  /*01d0*/  NOP ;  /* 0x0000000000007918 */ /* 0x000fc00000000000 */
        /* <DEDUP_REMOVED lines=10> */
.L_x_1:


//--------------------- .nv.shared.reserved.0     --------------------------
	.section	.nv.shared.reserved.0,"aw",@nobits
	.weak		__nv_reservedSMEM_offset_0_alias
	.size		__nv_reservedSMEM_offset_0_alias, 0, 64
	.other		__nv_reservedSMEM_offset_0_alias,@"STO_CUDA_RESERVED_SHARED STV_DEFAULT"
__nv_reservedSMEM_offset_0_alias:
	.zero		0
	.zero		64


//--------------------- .nv.constant0._Z17addExternalForcesf6float2PKfS1_S1_PfS2_ --------------------------
	.section	.nv.constant0._Z17addExternalForcesf6float2PKfS1_S1_PfS2_,"a",@progbits
	.sectionflags	@""
	.align	4
.nv.constant0._Z17addExternalForcesf6float2PKfS1_S1_PfS2_:
	.zero		952


//--------------------- SYMBOLS --------------------------

	.type		.nv.reservedSmem.offset0,@object
	.size		.nv.reservedSmem.offset0,0x4
